	.headerflags	@"EF_CUDA_TEXMODE_UNIFIED EF_CUDA_64BIT_ADDRESS EF_CUDA_ACCELERATORS EF_CUDA_SM90 EF_CUDA_VIRTUAL_SM(EF_CUDA_SM90)"
	.elftype	@"ET_EXEC"


//--------------------- .nv.info                  --------------------------
	.section	.nv.info,"",@"SHT_CUDA_INFO"
	.align	4


	//----- nvinfo : EIATTR_REGCOUNT
	.align		4
        /*0000*/ 	.byte	0x04, 0x2f
        /*0002*/ 	.short	(.L_3 - .L_2)
	.align		4
.L_2:
        /*0004*/ 	.word	index@(triton_poi_fused__native_batch_norm_legit_no_training_convolution_relu_10)
        /*0008*/ 	.word	0x00000016


	//----- nvinfo : EIATTR_MIN_STACK_SIZE
	.align		4
.L_3:
        /*000c*/ 	.byte	0x04, 0x12
        /*000e*/ 	.short	(.L_5 - .L_4)
	.align		4
.L_4:
        /*0010*/ 	.word	index@(triton_poi_fused__native_batch_norm_legit_no_training_convolution_relu_10)
        /*0014*/ 	.word	0x00000000


	//----- nvinfo : EIATTR_FRAME_SIZE
	.align		4
.L_5:
        /*0018*/ 	.byte	0x04, 0x11
        /*001a*/ 	.short	(.L_7 - .L_6)
	.align		4
.L_6:
        /*001c*/ 	.word	index@(triton_poi_fused__native_batch_norm_legit_no_training_convolution_relu_10)
        /*0020*/ 	.word	0x00000000


	//----- nvinfo : EIATTR_MIN_STACK_SIZE
	.align		4
.L_7:
        /*0024*/ 	.byte	0x04, 0x12
        /*0026*/ 	.short	(.L_9 - .L_8)
	.align		4
.L_8:
        /*0028*/ 	.word	index@(triton_poi_fused__native_batch_norm_legit_no_training_convolution_relu_10)
        /*002c*/ 	.word	0x00000000
.L_9:


//--------------------- .nv.info.triton_poi_fused__native_batch_norm_legit_no_training_convolution_relu_10 --------------------------
	.section	.nv.info.triton_poi_fused__native_batch_norm_legit_no_training_convolution_relu_10,"",@"SHT_CUDA_INFO"
	.sectionflags	@""
	.align	4


	//----- nvinfo : EIATTR_CUDA_API_VERSION
	.align		4
        /*0000*/ 	.byte	0x04, 0x37
        /*0002*/ 	.short	(.L_11 - .L_10)
.L_10:
        /*0004*/ 	.word	0x0000007c


	//----- nvinfo : EIATTR_KPARAM_INFO
	.align		4
.L_11:
        /*0008*/ 	.byte	0x04, 0x17
        /*000a*/ 	.short	(.L_13 - .L_12)
.L_12:
        /*000c*/ 	.word	0x00000000
        /*0010*/ 	.short	0x0007
        /*0012*/ 	.short	0x0038
        /*0014*/ 	.byte	0x00, 0xf0, 0x11, 0x00


	//----- nvinfo : EIATTR_KPARAM_INFO
	.align		4
.L_13:
        /*0018*/ 	.byte	0x04, 0x17
        /*001a*/ 	.short	(.L_15 - .L_14)
.L_14:
        /*001c*/ 	.word	0x00000000
        /*0020*/ 	.short	0x0006
        /*0022*/ 	.short	0x0030
        /*0024*/ 	.byte	0x00, 0xf4, 0x21, 0x00


	//----- nvinfo : EIATTR_KPARAM_INFO
	.align		4
.L_15:
        /*0028*/ 	.byte	0x04, 0x17
        /*002a*/ 	.short	(.L_17 - .L_16)
.L_16:
        /*002c*/ 	.word	0x00000000
        /*0030*/ 	.short	0x0005
        /*0032*/ 	.short	0x0028
        /*0034*/ 	.byte	0x00, 0xf4, 0x21, 0x00


	//----- nvinfo : EIATTR_KPARAM_INFO
	.align		4
.L_17:
        /*0038*/ 	.byte	0x04, 0x17
        /*003a*/ 	.short	(.L_19 - .L_18)
.L_18:
        /*003c*/ 	.word	0x00000000
        /*0040*/ 	.short	0x0004
        /*0042*/ 	.short	0x0020
        /*0044*/ 	.byte	0x00, 0xf4, 0x21, 0x00


	//----- nvinfo : EIATTR_KPARAM_INFO
	.align		4
.L_19:
        /*0048*/ 	.byte	0x04, 0x17
        /*004a*/ 	.short	(.L_21 - .L_20)
.L_20:
        /*004c*/ 	.word	0x00000000
        /*0050*/ 	.short	0x0003
        /*0052*/ 	.short	0x0018
        /*0054*/ 	.byte	0x00, 0xf4, 0x21, 0x00


	//----- nvinfo : EIATTR_KPARAM_INFO
	.align		4
.L_21:
        /*0058*/ 	.byte	0x04, 0x17
        /*005a*/ 	.short	(.L_23 - .L_22)
.L_22:
        /*005c*/ 	.word	0x00000000
        /*0060*/ 	.short	0x0002
        /*0062*/ 	.short	0x0010
        /*0064*/ 	.byte	0x00, 0xf4, 0x21, 0x00


	//----- nvinfo : EIATTR_KPARAM_INFO
	.align		4
.L_23:
        /*0068*/ 	.byte	0x04, 0x17
        /*006a*/ 	.short	(.L_25 - .L_24)
.L_24:
        /*006c*/ 	.word	0x00000000
        /*0070*/ 	.short	0x0001
        /*0072*/ 	.short	0x0008
        /*0074*/ 	.byte	0x00, 0xf4, 0x21, 0x00


	//----- nvinfo : EIATTR_KPARAM_INFO
	.align		4
.L_25:
        /*0078*/ 	.byte	0x04, 0x17
        /*007a*/ 	.short	(.L_27 - .L_26)
.L_26:
        /*007c*/ 	.word	0x00000000
        /*0080*/ 	.short	0x0000
        /*0082*/ 	.short	0x0000
        /*0084*/ 	.byte	0x00, 0xf4, 0x21, 0x00


	//----- nvinfo : EIATTR_SPARSE_MMA_MASK
	.align		4
.L_27:
        /*0088*/ 	.byte	0x03, 0x50
        /*008a*/ 	.short	0x0000


	//----- nvinfo : EIATTR_MAXREG_COUNT
	.align		4
        /*008c*/ 	.byte	0x03, 0x1b
        /*008e*/ 	.short	0x00ff


	//----- nvinfo : EIATTR_EXIT_INSTR_OFFSETS
	.align		4
        /*0090*/ 	.byte	0x04, 0x1c
        /*0092*/ 	.short	(.L_29 - .L_28)


	//   ....[0]....
.L_28:
        /*0094*/ 	.word	0x00000430


	//----- nvinfo : EIATTR_REQNTID
	.align		4
.L_29:
        /*0098*/ 	.byte	0x04, 0x10
        /*009a*/ 	.short	(.L_31 - .L_30)
.L_30:
        /*009c*/ 	.word	0x00000100
        /*00a0*/ 	.word	0x00000001
        /*00a4*/ 	.word	0x00000001


	//----- nvinfo : EIATTR_CBANK_PARAM_SIZE
	.align		4
.L_31:
        /*00a8*/ 	.byte	0x03, 0x19
        /*00aa*/ 	.short	0x003c


	//----- nvinfo : EIATTR_PARAM_CBANK
	.align		4
        /*00ac*/ 	.byte	0x04, 0x0a
        /*00ae*/ 	.short	(.L_33 - .L_32)
	.align		4
.L_32:
        /*00b0*/ 	.word	index@(.nv.constant0.triton_poi_fused__native_batch_norm_legit_no_training_convolution_relu_10)
        /*00b4*/ 	.short	0x0210
        /*00b6*/ 	.short	0x003c


	//----- nvinfo : EIATTR_SW_WAR
	.align		4
.L_33:
        /*00b8*/ 	.byte	0x04, 0x36
        /*00ba*/ 	.short	(.L_35 - .L_34)
.L_34:
        /*00bc*/ 	.word	0x00000008
.L_35:


//--------------------- .nv.callgraph             --------------------------
	.section	.nv.callgraph,"",@"SHT_CUDA_CALLGRAPH"
	.align	4
	.sectionentsize	8
	.align		4
        /*0000*/ 	.word	0x00000000
	.align		4
        /*0004*/ 	.word	0xffffffff
	.align		4
        /*0008*/ 	.word	0x00000000
	.align		4
        /*000c*/ 	.word	0xfffffffe
	.align		4
        /*0010*/ 	.word	0x00000000
	.align		4
        /*0014*/ 	.word	0xfffffffd
	.align		4
        /*0018*/ 	.word	0x00000000
	.align		4
        /*001c*/ 	.word	0xfffffffc


//--------------------- .nv.constant4             --------------------------
	.section	.nv.constant4,"a",@progbits
	.align	8
	.align		8
.nv.constant4:
        /*0000*/ 	.dword	_$_str
	.align		8
        /*0008*/ 	.dword	_$_str_$_2


//--------------------- .text.triton_poi_fused__native_batch_norm_legit_no_training_convolution_relu_10 --------------------------
	.section	.text.triton_poi_fused__native_batch_norm_legit_no_training_convolution_relu_10,"ax",@progbits
	.align	128
        .global         triton_poi_fused__native_batch_norm_legit_no_training_convolution_relu_10
        .type           triton_poi_fused__native_batch_norm_legit_no_training_convolution_relu_10,@function
        .size           triton_poi_fused__native_batch_norm_legit_no_training_convolution_relu_10,(.L_x_1 - triton_poi_fused__native_batch_norm_legit_no_training_convolution_relu_10)
        .other          triton_poi_fused__native_batch_norm_legit_no_training_convolution_relu_10,@"STO_CUDA_ENTRY STV_DEFAULT"
triton_poi_fused__native_batch_norm_legit_no_training_convolution_relu_10:
.text.triton_poi_fused__native_batch_norm_legit_no_training_convolution_relu_10:
[----:B------:R-:W-:Y:S01]  /*0000*/  LDC R1, c[0x0][0x28] ;  /* 0x00000a00ff017b82 */ /* 0x000fe20000000800 */
[----:B------:R-:W1:Y:S07]  /*0010*/  S2R R0, SR_TID.X ;  /* 0x0000000000007919 */ /* 0x000e6e0000002100 */
[----:B------:R-:W2:Y:S01]  /*0020*/  LDC.64 R14, c[0x0][0x228] ;  /* 0x00008a00ff0e7b82 */ /* 0x000ea20000000a00 */
[----:B------:R-:W-:Y:S01]  /*0030*/  ULDC.64 UR4, c[0x0][0x208] ;  /* 0x0000820000047ab9 */ /* 0x000fe20000000a00 */
[----:B------:R-:W3:Y:S06]  /*0040*/  S2R R5, SR_CTAID.X ;  /* 0x0000000000057919 */ /* 0x000eec0000002500 */
[----:B------:R-:W4:Y:S08]  /*0050*/  LDC.64 R10, c[0x0][0x218] ;  /* 0x00008600ff0a7b82 */ /* 0x000f300000000a00 */
[----:B------:R-:W5:Y:S08]  /*0060*/  LDC.64 R12, c[0x0][0x220] ;  /* 0x00008800ff0c7b82 */ /* 0x000f700000000a00 */
[----:B------:R-:W2:Y:S01]  /*0070*/  LDC.64 R16, c[0x0][0x230] ;  /* 0x00008c00ff107b82 */ /* 0x000ea20000000a00 */
[----:B-1----:R-:W-:-:S02]  /*0080*/  SHF.L.U32 R0, R0, 0x1, RZ ;  /* 0x0000000100007819 */ /* 0x002fc400000006ff */
[----:B---3--:R-:W-:Y:S02]  /*0090*/  SHF.R.S32.HI R3, RZ, 0x16, R5 ;  /* 0x00000016ff037819 */ /* 0x008fe40000011405 */
[----:B------:R-:W-:Y:S02]  /*00a0*/  LOP3.LUT R0, R0, 0x1fe, RZ, 0xc0, !PT ;  /* 0x000001fe00007812 */ /* 0x000fe400078ec0ff */
[----:B------:R-:W-:Y:S02]  /*00b0*/  SGXT R3, R3, 0x1 ;  /* 0x000000010303781a */ /* 0x000fe40000000200 */
[----:B------:R-:W-:-:S04]  /*00c0*/  LEA R0, R5, R0, 0x9 ;  /* 0x0000000005007211 */ /* 0x000fc800078e48ff */
[----:B------:R-:W-:-:S04]  /*00d0*/  LEA.HI R3, R3, R0, RZ, 0x12 ;  /* 0x0000000003037211 */ /* 0x000fc800078f90ff */
[----:B------:R-:W-:-:S05]  /*00e0*/  SHF.R.S32.HI R3, RZ, 0x12, R3 ;  /* 0x00000012ff037819 */ /* 0x000fca0000011403 */
[----:B------:R-:W-:-:S05]  /*00f0*/  IMAD R5, R3, 0x6667, RZ ;  /* 0x0000666703057824 */ /* 0x000fca00078e02ff */
[----:B------:R-:W-:-:S04]  /*0100*/  SHF.R.S32.HI R2, RZ, 0x10, R5 ;  /* 0x00000010ff027819 */ /* 0x000fc80000011405 */
[----:B------:R-:W-:-:S04]  /*0110*/  LOP3.LUT R2, R2, 0xffff, RZ, 0xc0, !PT ;  /* 0x0000ffff02027812 */ /* 0x000fc800078ec0ff */
[----:B------:R-:W-:-:S04]  /*0120*/  SHF.R.U32.HI R2, RZ, 0xf, R2 ;  /* 0x0000000fff027819 */ /* 0x000fc80000011602 */
[----:B------:R-:W-:Y:S02]  /*0130*/  LEA.HI.SX32 R2, R5, R2, 0xb ;  /* 0x0000000205027211 */ /* 0x000fe400078f5aff */
[----:B------:R-:W1:Y:S02]  /*0140*/  LDC.64 R4, c[0x0][0x238] ;  /* 0x00008e00ff047b82 */ /* 0x000e640000000a00 */
[----:B------:R-:W-:-:S05]  /*0150*/  PRMT R2, R2, 0x9910, RZ ;  /* 0x0000991002027816 */ /* 0x000fca00000000ff */
[----:B------:R-:W-:-:S05]  /*0160*/  IMAD R2, R2, 0x50, RZ ;  /* 0x0000005002027824 */ /* 0x000fca00078e02ff */
[----:B------:R-:W-:-:S04]  /*0170*/  IADD3 R2, RZ, -R2, RZ ;  /* 0x80000002ff027210 */ /* 0x000fc80007ffe0ff */
[----:B------:R-:W-:-:S04]  /*0180*/  PRMT R2, R2, 0x7710, RZ ;  /* 0x0000771002027816 */ /* 0x000fc800000000ff */
[----:B------:R-:W-:-:S04]  /*0190*/  IADD3 R3, R3, R2, RZ ;  /* 0x0000000203037210 */ /* 0x000fc80007ffe0ff */
[----:B------:R-:W-:Y:S02]  /*01a0*/  PRMT R19, R3, 0x9910, RZ ;  /* 0x0000991003137816 */ /* 0x000fe400000000ff */
[----:B------:R-:W3:Y:S03]  /*01b0*/  LDC.64 R2, c[0x0][0x210] ;  /* 0x00008400ff027b82 */ /* 0x000ee60000000a00 */
[----:B--2---:R-:W-:-:S05]  /*01c0*/  IMAD.WIDE R14, R19, 0x4, R14 ;  /* 0x00000004130e7825 */ /* 0x004fca00078e020e */
[----:B------:R2:W2:Y:S01]  /*01d0*/  LDG.E.EL R18, desc[UR4][R14.64] ;  /* 0x000000040e127981 */ /* 0x0004a2000c2e1900 */
[----:B----4-:R-:W-:-:S04]  /*01e0*/  IMAD.WIDE R10, R19, 0x4, R10 ;  /* 0x00000004130a7825 */ /* 0x010fc800078e020a */
[----:B-----5:R-:W-:Y:S01]  /*01f0*/  IMAD.WIDE R12, R19, 0x4, R12 ;  /* 0x00000004130c7825 */ /* 0x020fe200078e020c */
[----:B------:R4:W5:Y:S04]  /*0200*/  LDG.E.EL R8, desc[UR4][R10.64] ;  /* 0x000000040a087981 */ /* 0x000968000c2e1900 */
[----:B------:R-:W5:Y:S01]  /*0210*/  LDG.E.EL R9, desc[UR4][R12.64] ;  /* 0x000000040c097981 */ /* 0x000f62000c2e1900 */
[----:B---3--:R-:W-:-:S05]  /*0220*/  IMAD.WIDE R2, R0, 0x4, R2 ;  /* 0x0000000400027825 */ /* 0x008fca00078e0202 */
[----:B------:R-:W5:Y:S01]  /*0230*/  LDG.E.64 R6, desc[UR4][R2.64] ;  /* 0x0000000402067981 */ /* 0x000f62000c1e1b00 */
[----:B0-2---:R-:W-:-:S04]  /*0240*/  IMAD.WIDE R14, R19, 0x4, R16 ;  /* 0x00000004130e7825 */ /* 0x005fc800078e0210 */
[----:B-1----:R-:W-:Y:S02]  /*0250*/  IMAD.WIDE R16, R19, 0x4, R4 ;  /* 0x0000000413107825 */ /* 0x002fe400078e0204 */
[----:B------:R-:W2:Y:S01]  /*0260*/  LDG.E.EL R14, desc[UR4][R14.64] ;  /* 0x000000040e0e7981 */ /* 0x000ea2000c2e1900 */
[----:B----4-:R-:W-:Y:S01]  /*0270*/  HFMA2.MMA R10, -RZ, RZ, 1.625, 0 ;  /* 0x3e800000ff0a7435 */ /* 0x010fe200000001ff */
[----:B------:R-:W0:Y:S02]  /*0280*/  LDC.64 R4, c[0x0][0x240] ;  /* 0x00009000ff047b82 */ /* 0x000e240000000a00 */
[----:B------:R-:W2:Y:S01]  /*0290*/  LDG.E.EL R17, desc[UR4][R16.64] ;  /* 0x0000000410117981 */ /* 0x000ea2000c2e1900 */
[----:B0-----:R-:W-:-:S04]  /*02a0*/  IMAD.WIDE R4, R0, 0x4, R4 ;  /* 0x0000000400047825 */ /* 0x001fc800078e0204 */
[----:B------:R-:W-:-:S04]  /*02b0*/  FADD R18, R18, 9.9999997473787516356e-06 ;  /* 0x3727c5ac12127421 */ /* 0x000fc80000000000 */
[----:B------:R-:W0:Y:S02]  /*02c0*/  MUFU.SQRT R19, R18 ;  /* 0x0000001200137308 */ /* 0x000e240000002000 */
[C---:B0-----:R-:W-:Y:S02]  /*02d0*/  FSETP.GT.AND P0, PT, R19.reuse, 8.50705917302346158658e+37, PT ;  /* 0x7e8000001300780b */ /* 0x041fe40003f04000 */
[----:B------:R-:W-:-:S11]  /*02e0*/  FSETP.GEU.AND P1, PT, R19, 1.175494350822287508e-38, PT ;  /* 0x008000001300780b */ /* 0x000fd60003f2e000 */
[----:B------:R-:W-:-:S04]  /*02f0*/  @P0 FMUL R19, R19, 0.25 ;  /* 0x3e80000013130820 */ /* 0x000fc80000400000 */
[----:B------:R-:W-:-:S06]  /*0300*/  @!P1 FMUL R19, R19, 16777216 ;  /* 0x4b80000013139820 */ /* 0x000fcc0000400000 */
[----:B------:R-:W0:Y:S01]  /*0310*/  MUFU.RCP R19, R19 ;  /* 0x0000001300137308 */ /* 0x000e220000001000 */
[----:B------:R-:W-:Y:S01]  /*0320*/  FSEL R10, R10, 1, P0 ;  /* 0x3f8000000a0a7808 */ /* 0x000fe20000000000 */
[--C-:B-----5:R-:W-:Y:S01]  /*0330*/  FADD R6, R6, R8.reuse ;  /* 0x0000000806067221 */ /* 0x120fe20000000000 */
[----:B------:R-:W-:-:S03]  /*0340*/  FADD R7, R7, R8 ;  /* 0x0000000807077221 */ /* 0x000fc60000000000 */
[----:B------:R-:W-:Y:S01]  /*0350*/  @!P1 FMUL R10, R10, 16777216 ;  /* 0x4b8000000a0a9820 */ /* 0x000fe20000400000 */
[C---:B------:R-:W-:Y:S01]  /*0360*/  FADD R8, -R9.reuse, R6 ;  /* 0x0000000609087221 */ /* 0x040fe20000000100 */
[----:B------:R-:W-:Y:S02]  /*0370*/  FADD R9, -R9, R7 ;  /* 0x0000000709097221 */ /* 0x000fe40000000100 */
[----:B0-----:R-:W-:-:S04]  /*0380*/  FMUL R10, R19, R10 ;  /* 0x0000000a130a7220 */ /* 0x001fc80000400000 */
[-C--:B------:R-:W-:Y:S01]  /*0390*/  FMUL R8, R8, R10.reuse ;  /* 0x0000000a08087220 */ /* 0x080fe20000400000 */
[----:B------:R-:W-:-:S03]  /*03a0*/  FMUL R10, R9, R10 ;  /* 0x0000000a090a7220 */ /* 0x000fc60000400000 */
[C-C-:B--2---:R-:W-:Y:S01]  /*03b0*/  FFMA R8, R14.reuse, R8, R17.reuse ;  /* 0x000000080e087223 */ /* 0x144fe20000000011 */
[----:B------:R-:W-:-:S04]  /*03c0*/  FFMA R10, R14, R10, R17 ;  /* 0x0000000a0e0a7223 */ /* 0x000fc80000000011 */
[----:B------:R-:W-:Y:S02]  /*03d0*/  FSETP.GEU.AND P0, PT, R8, RZ, PT ;  /* 0x000000ff0800720b */ /* 0x000fe40003f0e000 */
[----:B------:R-:W-:Y:S02]  /*03e0*/  FSETP.GEU.AND P1, PT, R10, RZ, PT ;  /* 0x000000ff0a00720b */ /* 0x000fe40003f2e000 */
[----:B------:R-:W-:Y:S02]  /*03f0*/  FSEL R8, R8, RZ, P0 ;  /* 0x000000ff08087208 */ /* 0x000fe40000000000 */
[----:B------:R-:W-:Y:S01]  /*0400*/  FSEL R9, R10, RZ, P1 ;  /* 0x000000ff0a097208 */ /* 0x000fe20000800000 */
[----:B------:R-:W-:Y:S04]  /*0410*/  STG.E.64 desc[UR4][R2.64], R6 ;  /* 0x0000000602007986 */ /* 0x000fe8000c101b04 */
[----:B------:R-:W-:Y:S01]  /*0420*/  STG.E.64 desc[UR4][R4.64], R8 ;  /* 0x0000000804007986 */ /* 0x000fe2000c101b04 */
[----:B------:R-:W-:Y:S05]  /*0430*/  EXIT ;  /* 0x000000000000794d */ /* 0x000fea0003800000 */
.L_x_0:
[----:B------:R-:W-:-:S00]  /*0440*/  BRA `(.L_x_0) ;  /* 0xfffffffc00fc7947 */ /* 0x000fc0000383ffff */
[----:B------:R-:W-:-:S00]  /*0450*/  NOP ;  /* 0x0000000000007918 */ /* 0x000fc00000000000 */
        /* <DEDUP_REMOVED lines=10> */
.L_x_1:


//--------------------- .nv.global.init           --------------------------
	.section	.nv.global.init,"aw",@progbits
.nv.global.init:
	.type		_$_str,@object
	.size		_$_str,(_$_str_$_2 - _$_str)
_$_str:
        /*0000*/ 	.byte	0x5f, 0x5f, 0x43, 0x55, 0x44, 0x41, 0x5f, 0x46, 0x54, 0x5a, 0x00
	.type		_$_str_$_2,@object
	.size		_$_str_$_2,(.L_1 - _$_str_$_2)
_$_str_$_2:
        /*000b*/ 	.byte	0x5f, 0x5f, 0x43, 0x55, 0x44, 0x41, 0x5f, 0x50, 0x52, 0x45, 0x43, 0x5f, 0x53, 0x51, 0x52, 0x54
        /*001b*/ 	.byte	0x00
.L_1:


//--------------------- .nv.constant0.triton_poi_fused__native_batch_norm_legit_no_training_convolution_relu_10 --------------------------
	.section	.nv.constant0.triton_poi_fused__native_batch_norm_legit_no_training_convolution_relu_10,"a",@progbits
	.sectionflags	@""
	.align	4
.nv.constant0.triton_poi_fused__native_batch_norm_legit_no_training_convolution_relu_10:
	.zero		588
